//
// Generated by NVIDIA NVVM Compiler
//
// Compiler Build ID: CL-36424714
// Cuda compilation tools, release 13.0, V13.0.88
// Based on NVVM 20.0.0
//

.version 9.0
.target sm_100
.address_size 64

	// .globl	_Z11crackKernelPcS_Pii

.visible .entry _Z11crackKernelPcS_Pii(
	.param .u64 .ptr .align 1 _Z11crackKernelPcS_Pii_param_0,
	.param .u64 .ptr .align 1 _Z11crackKernelPcS_Pii_param_1,
	.param .u64 .ptr .align 1 _Z11crackKernelPcS_Pii_param_2,
	.param .u32 _Z11crackKernelPcS_Pii_param_3
)
{
	.reg .pred 	%p<7>;
	.reg .b16 	%rs<3>;
	.reg .b32 	%r<18>;
	.reg .b64 	%rd<17>;

	ld.param.u64 	%rd5, [_Z11crackKernelPcS_Pii_param_0];
	ld.param.u64 	%rd6, [_Z11crackKernelPcS_Pii_param_1];
	ld.param.u64 	%rd7, [_Z11crackKernelPcS_Pii_param_2];
	ld.param.u32 	%r7, [_Z11crackKernelPcS_Pii_param_3];
	cvta.to.global.u64 	%rd1, %rd7;
	mov.u32 	%r8, %ctaid.x;
	mov.u32 	%r9, %ntid.x;
	mov.u32 	%r10, %tid.x;
	mad.lo.s32 	%r1, %r8, %r9, %r10;
	setp.ge.s32 	%p1, %r1, %r7;
	@%p1 bra 	$L__BB0_9;
	cvta.to.global.u64 	%rd2, %rd5;
	mul.lo.s32 	%r12, %r1, 130;
	cvt.s64.s32 	%rd3, %r12;
	cvta.to.global.u64 	%rd4, %rd6;
	mov.b32 	%r16, 0;
$L__BB0_2:
	mul.lo.s32 	%r3, %r16, 130;
	mov.b32 	%r17, 0;
$L__BB0_3:
	cvt.u64.u32 	%rd8, %r17;
	add.s64 	%rd9, %rd8, %rd3;
	add.s64 	%rd10, %rd2, %rd9;
	ld.global.u8 	%rs1, [%rd10];
	add.s32 	%r14, %r17, %r3;
	cvt.u64.u32 	%rd11, %r14;
	add.s64 	%rd12, %rd4, %rd11;
	ld.global.u8 	%rs2, [%rd12];
	setp.ne.s16 	%p2, %rs1, %rs2;
	@%p2 bra 	$L__BB0_7;
	setp.eq.s16 	%p4, %rs1, 0;
	setp.gt.u32 	%p5, %r17, 128;
	or.pred  	%p6, %p4, %p5;
	@%p6 bra 	$L__BB0_6;
	add.s32 	%r17, %r17, 1;
	bra.uni 	$L__BB0_3;
$L__BB0_6:
	mul.wide.s32 	%rd15, %r1, 4;
	add.s64 	%rd16, %rd1, %rd15;
	st.global.u32 	[%rd16], %r16;
	bra.uni 	$L__BB0_9;
$L__BB0_7:
	add.s32 	%r16, %r16, 1;
	setp.ne.s32 	%p3, %r16, 67600;
	@%p3 bra 	$L__BB0_2;
	mul.wide.s32 	%rd13, %r1, 4;
	add.s64 	%rd14, %rd1, %rd13;
	mov.b32 	%r15, -1;
	st.global.u32 	[%rd14], %r15;
$L__BB0_9:
	ret;

}


// ===== COMPILED SASS (sm_100) =====

	.target	sm_100

	.elftype	@"ET_EXEC"


//--------------------- .note.nv.tkinfo           --------------------------
	.section	.note.nv.tkinfo,"",@"SHT_NOTE"
	.sectionflags	@"SHF_NOTE_NV_TKINFO"
	.tkinfo
        /*0018*/ 	.word	0x00000002
        /*0030*/ 	.string	""
        /*0030*/ 	.string	"ptxas"
        /*0030*/ 	.string	"Cuda compilation tools, release 13.0, V13.0.88"
        /*0030*/ 	.string	"Build cuda_13.0.r13.0/compiler.36424714_0"
        /*0030*/ 	.string	"-arch sm_100 -m 64 "



//--------------------- .note.nv.cuinfo           --------------------------
	.section	.note.nv.cuinfo,"",@"SHT_NOTE"
	.sectionflags	@"SHF_NOTE_NV_CUINFO"
        /*0018*/ 	.short	0x0002
        /*001a*/ 	.short	0x0064
        /*001c*/ 	.short	0x0082
	.zero		2


//--------------------- .nv.info                  --------------------------
	.section	.nv.info,"",@"SHT_CUDA_INFO"
	.align	4


	//----- nvinfo : EIATTR_REGCOUNT
	.align		4
        /*0000*/ 	.byte	0x04, 0x2f
        /*0002*/ 	.short	(.L_1 - .L_0)
	.align		4
.L_0:
        /*0004*/ 	.word	index@(_Z11crackKernelPcS_Pii)
        /*0008*/ 	.word	0x0000000e


	//----- nvinfo : EIATTR_FRAME_SIZE
	.align		4
.L_1:
        /*000c*/ 	.byte	0x04, 0x11
        /*000e*/ 	.short	(.L_3 - .L_2)
	.align		4
.L_2:
        /*0010*/ 	.word	index@(_Z11crackKernelPcS_Pii)
        /*0014*/ 	.word	0x00000000


	//----- nvinfo : EIATTR_MIN_STACK_SIZE
	.align		4
.L_3:
        /*0018*/ 	.byte	0x04, 0x12
        /*001a*/ 	.short	(.L_5 - .L_4)
	.align		4
.L_4:
        /*001c*/ 	.word	index@(_Z11crackKernelPcS_Pii)
        /*0020*/ 	.word	0x00000000
.L_5:


//--------------------- .nv.compat                --------------------------
	.section	.nv.compat,"",@"SHT_CUDA_COMPAT_INFO"
	.align	4
        /*0000*/ 	.byte	0x02, 0x09, 0x00, 0x00, 0x02, 0x02, 0x01, 0x00, 0x02, 0x05, 0x05, 0x00, 0x03, 0x07, 0x01, 0x01
        /*0010*/ 	.byte	0x02, 0x03, 0x00, 0x00, 0x02, 0x06, 0x01, 0x00, 0x04, 0x0b, 0x08, 0x00, 0x09, 0x00, 0x00, 0x00
        /*0020*/ 	.byte	0x00, 0x00, 0x00, 0x00


//--------------------- .nv.info._Z11crackKernelPcS_Pii --------------------------
	.section	.nv.info._Z11crackKernelPcS_Pii,"",@"SHT_CUDA_INFO"
	.sectionflags	@""
	.align	4


	//----- nvinfo : EIATTR_CUDA_API_VERSION
	.align		4
        /*0000*/ 	.byte	0x04, 0x37
        /*0002*/ 	.short	(.L_7 - .L_6)
.L_6:
        /*0004*/ 	.word	0x00000082


	//----- nvinfo : EIATTR_KPARAM_INFO
	.align		4
.L_7:
        /*0008*/ 	.byte	0x04, 0x17
        /*000a*/ 	.short	(.L_9 - .L_8)
.L_8:
        /*000c*/ 	.word	0x00000000
        /*0010*/ 	.short	0x0003
        /*0012*/ 	.short	0x0018
        /*0014*/ 	.byte	0x00, 0xf0, 0x11, 0x00


	//----- nvinfo : EIATTR_KPARAM_INFO
	.align		4
.L_9:
        /*0018*/ 	.byte	0x04, 0x17
        /*001a*/ 	.short	(.L_11 - .L_10)
.L_10:
        /*001c*/ 	.word	0x00000000
        /*0020*/ 	.short	0x0002
        /*0022*/ 	.short	0x0010
        /*0024*/ 	.byte	0x00, 0xf5, 0x21, 0x00


	//----- nvinfo : EIATTR_KPARAM_INFO
	.align		4
.L_11:
        /*0028*/ 	.byte	0x04, 0x17
        /*002a*/ 	.short	(.L_13 - .L_12)
.L_12:
        /*002c*/ 	.word	0x00000000
        /*0030*/ 	.short	0x0001
        /*0032*/ 	.short	0x0008
        /*0034*/ 	.byte	0x00, 0xf5, 0x21, 0x00


	//----- nvinfo : EIATTR_KPARAM_INFO
	.align		4
.L_13:
        /*0038*/ 	.byte	0x04, 0x17
        /*003a*/ 	.short	(.L_15 - .L_14)
.L_14:
        /*003c*/ 	.word	0x00000000
        /*0040*/ 	.short	0x0000
        /*0042*/ 	.short	0x0000
        /*0044*/ 	.byte	0x00, 0xf5, 0x21, 0x00


	//----- nvinfo : EIATTR_SPARSE_MMA_MASK
	.align		4
.L_15:
        /*0048*/ 	.byte	0x03, 0x50
        /*004a*/ 	.short	0x0000


	//----- nvinfo : EIATTR_MAXREG_COUNT
	.align		4
        /*004c*/ 	.byte	0x03, 0x1b
        /*004e*/ 	.short	0x00ff


	//----- nvinfo : EIATTR_MERCURY_ISA_VERSION
	.align		4
        /*0050*/ 	.byte	0x03, 0x5f
        /*0052*/ 	.short	0x0101


	//----- nvinfo : EIATTR_VRC_CTA_INIT_COUNT
	.align		4
        /*0054*/ 	.byte	0x02, 0x4a
	.zero		1
	.zero		1


	//----- nvinfo : EIATTR_EXIT_INSTR_OFFSETS
	.align		4
        /*0058*/ 	.byte	0x04, 0x1c
        /*005a*/ 	.short	(.L_17 - .L_16)


	//   ....[0]....
.L_16:
        /*005c*/ 	.word	0x00000070


	//   ....[1]....
        /*0060*/ 	.word	0x000002d0


	//   ....[2]....
        /*0064*/ 	.word	0x00000360


	//----- nvinfo : EIATTR_CRS_STACK_SIZE
	.align		4
.L_17:
        /*0068*/ 	.byte	0x04, 0x1e
        /*006a*/ 	.short	(.L_19 - .L_18)
.L_18:
        /*006c*/ 	.word	0x00000000


	//----- nvinfo : EIATTR_CBANK_PARAM_SIZE
	.align		4
.L_19:
        /*0070*/ 	.byte	0x03, 0x19
        /*0072*/ 	.short	0x001c


	//----- nvinfo : EIATTR_PARAM_CBANK
	.align		4
        /*0074*/ 	.byte	0x04, 0x0a
        /*0076*/ 	.short	(.L_21 - .L_20)
	.align		4
.L_20:
        /*0078*/ 	.word	index@(.nv.constant0._Z11crackKernelPcS_Pii)
        /*007c*/ 	.short	0x0380
        /*007e*/ 	.short	0x001c


	//----- nvinfo : EIATTR_SW_WAR
	.align		4
.L_21:
        /*0080*/ 	.byte	0x04, 0x36
        /*0082*/ 	.short	(.L_23 - .L_22)
.L_22:
        /*0084*/ 	.word	0x00000008
.L_23:


//--------------------- .nv.callgraph             --------------------------
	.section	.nv.callgraph,"",@"SHT_CUDA_CALLGRAPH"
	.align	4
	.sectionentsize	8
	.align		4
        /*0000*/ 	.word	0x00000000
	.align		4
        /*0004*/ 	.word	0xffffffff
	.align		4
        /*0008*/ 	.word	0x00000000
	.align		4
        /*000c*/ 	.word	0xfffffffe
	.align		4
        /*0010*/ 	.word	0x00000000
	.align		4
        /*0014*/ 	.word	0xfffffffd
	.align		4
        /*0018*/ 	.word	0x00000000
	.align		4
        /*001c*/ 	.word	0xfffffffc


//--------------------- .text._Z11crackKernelPcS_Pii --------------------------
	.section	.text._Z11crackKernelPcS_Pii,"ax",@progbits
	.align	128
        .global         _Z11crackKernelPcS_Pii
        .type           _Z11crackKernelPcS_Pii,@function
        .size           _Z11crackKernelPcS_Pii,(.L_x_8 - _Z11crackKernelPcS_Pii)
        .other          _Z11crackKernelPcS_Pii,@"STO_CUDA_ENTRY STV_DEFAULT"
_Z11crackKernelPcS_Pii:
.text._Z11crackKernelPcS_Pii:
[----:B------:R-:W-:Y:S01]  /*0000*/  LDC R1, c[0x0][0x37c] ;  /* 0x0000df00ff017b82 */ /* 0x000fe20000000800 */
[----:B------:R-:W0:Y:S07]  /*0010*/  S2R R0, SR_TID.X ;  /* 0x0000000000007919 */ /* 0x000e2e0000002100 */
[----:B------:R-:W0:Y:S01]  /*0020*/  S2UR UR4, SR_CTAID.X ;  /* 0x00000000000479c3 */ /* 0x000e220000002500 */
[----:B------:R-:W1:Y:S07]  /*0030*/  LDCU UR5, c[0x0][0x398] ;  /* 0x00007300ff0577ac */ /* 0x000e6e0008000800 */
[----:B------:R-:W0:Y:S02]  /*0040*/  LDC R7, c[0x0][0x360] ;  /* 0x0000d800ff077b82 */ /* 0x000e240000000800 */
[----:B0-----:R-:W-:-:S05]  /*0050*/  IMAD R7, R7, UR4, R0 ;  /* 0x0000000407077c24 */ /* 0x001fca000f8e0200 */
[----:B-1----:R-:W-:-:S13]  /*0060*/  ISETP.GE.AND P0, PT, R7, UR5, PT ;  /* 0x0000000507007c0c */ /* 0x002fda000bf06270 */
[----:B------:R-:W-:Y:S05]  /*0070*/  @P0 EXIT ;  /* 0x000000000000094d */ /* 0x000fea0003800000 */
[----:B------:R-:W-:Y:S01]  /*0080*/  IMAD R0, R7, 0x82, RZ ;  /* 0x0000008207007824 */ /* 0x000fe200078e02ff */
[----:B------:R-:W-:Y:S01]  /*0090*/  BSSY.RECONVERGENT B0, `(.L_x_0) ;  /* 0x0000028000007945 */ /* 0x000fe20003800200 */
[----:B------:R-:W-:Y:S01]  /*00a0*/  IMAD.MOV.U32 R9, RZ, RZ, RZ ;  /* 0x000000ffff097224 */ /* 0x000fe200078e00ff */
[----:B------:R-:W0:Y:S02]  /*00b0*/  LDCU.64 UR4, c[0x0][0x358] ;  /* 0x00006b00ff0477ac */ /* 0x000e240008000a00 */
[----:B------:R-:W-:Y:S01]  /*00c0*/  SHF.R.S32.HI R8, RZ, 0x1f, R0 ;  /* 0x0000001fff087819 */ /* 0x000fe20000011400 */
[----:B------:R-:W1:Y:S06]  /*00d0*/  LDCU.128 UR12, c[0x0][0x380] ;  /* 0x00007000ff0c77ac */ /* 0x000e6c0008000c00 */
.L_x_6:
[----:B------:R-:W2:Y:S01]  /*00e0*/  LDCU.128 UR8, c[0x0][0x380] ;  /* 0x00007000ff0877ac */ /* 0x000ea20008000c00 */
[----:B------:R-:W-:-:S05]  /*00f0*/  IMAD R6, R9, 0x82, RZ ;  /* 0x0000008209067824 */ /* 0x000fca00078e02ff */
[----:B--2---:R-:W-:Y:S02]  /*0100*/  IADD3 R4, P1, PT, R6, UR10, RZ ;  /* 0x0000000a06047c10 */ /* 0x004fe4000ff3e0ff */
[----:B------:R-:W-:-:S03]  /*0110*/  IADD3 R2, P0, PT, R0, UR8, RZ ;  /* 0x0000000800027c10 */ /* 0x000fc6000ff1e0ff */
[----:B------:R-:W-:Y:S01]  /*0120*/  IMAD.X R5, RZ, RZ, UR11, P1 ;  /* 0x0000000bff057e24 */ /* 0x000fe200088e06ff */
[----:B------:R-:W-:-:S05]  /*0130*/  IADD3.X R3, PT, PT, R8, UR9, RZ, P0, !PT ;  /* 0x0000000908037c10 */ /* 0x000fca00087fe4ff */
[----:B0-----:R-:W2:Y:S04]  /*0140*/  LDG.E.U8 R2, desc[UR4][R2.64] ;  /* 0x0000000402027981 */ /* 0x001ea8000c1e1100 */
[----:B------:R-:W2:Y:S01]  /*0150*/  LDG.E.U8 R5, desc[UR4][R4.64] ;  /* 0x0000000404057981 */ /* 0x000ea2000c1e1100 */
[----:B------:R-:W-:Y:S01]  /*0160*/  BSSY.RECONVERGENT B1, `(.L_x_1) ;  /* 0x0000012000017945 */ /* 0x000fe20003800200 */
[----:B--2---:R-:W-:-:S13]  /*0170*/  ISETP.NE.AND P0, PT, R2, R5, PT ;  /* 0x000000050200720c */ /* 0x004fda0003f05270 */
[----:B------:R-:W-:Y:S05]  /*0180*/  @P0 BRA `(.L_x_2) ;  /* 0x00000000003c0947 */ /* 0x000fea0003800000 */
[----:B------:R-:W-:-:S07]  /*0190*/  IMAD.MOV.U32 R11, RZ, RZ, RZ ;  /* 0x000000ffff0b7224 */ /* 0x000fce00078e00ff */
.L_x_4:
[----:B------:R-:W-:Y:S02]  /*01a0*/  PRMT R2, R2, 0x9910, RZ ;  /* 0x0000991002027816 */ /* 0x000fe400000000ff */
[----:B------:R-:W-:-:S04]  /*01b0*/  ISETP.GT.U32.AND P0, PT, R11, 0x80, PT ;  /* 0x000000800b00780c */ /* 0x000fc80003f04070 */
[----:B------:R-:W-:-:S13]  /*01c0*/  ISETP.EQ.OR P0, PT, R2, RZ, P0 ;  /* 0x000000ff0200720c */ /* 0x000fda0000702670 */
[----:B------:R-:W-:Y:S05]  /*01d0*/  @P0 BRA `(.L_x_3) ;  /* 0x0000000000300947 */ /* 0x000fea0003800000 */
[----:B------:R-:W-:-:S04]  /*01e0*/  VIADD R11, R11, 0x1 ;  /* 0x000000010b0b7836 */ /* 0x000fc80000000000 */
[----:B------:R-:W-:Y:S01]  /*01f0*/  IMAD.IADD R4, R6, 0x1, R11 ;  /* 0x0000000106047824 */ /* 0x000fe200078e020b */
[----:B-1----:R-:W-:-:S04]  /*0200*/  IADD3 R2, P0, P1, R11, UR12, R0 ;  /* 0x0000000c0b027c10 */ /* 0x002fc8000f91e000 */
[----:B------:R-:W-:Y:S02]  /*0210*/  IADD3 R4, P2, PT, R4, UR14, RZ ;  /* 0x0000000e04047c10 */ /* 0x000fe4000ff5e0ff */
[----:B------:R-:W-:-:S03]  /*0220*/  IADD3.X R3, PT, PT, RZ, UR13, R8, P0, P1 ;  /* 0x0000000dff037c10 */ /* 0x000fc600087e2408 */
[----:B------:R-:W-:Y:S02]  /*0230*/  IMAD.X R5, RZ, RZ, UR15, P2 ;  /* 0x0000000fff057e24 */ /* 0x000fe400090e06ff */
[----:B------:R-:W2:Y:S04]  /*0240*/  LDG.E.U8 R2, desc[UR4][R2.64] ;  /* 0x0000000402027981 */ /* 0x000ea8000c1e1100 */
[----:B------:R-:W2:Y:S02]  /*0250*/  LDG.E.U8 R5, desc[UR4][R4.64] ;  /* 0x0000000404057981 */ /* 0x000ea4000c1e1100 */
[----:B--2---:R-:W-:-:S13]  /*0260*/  ISETP.NE.AND P0, PT, R2, R5, PT ;  /* 0x000000050200720c */ /* 0x004fda0003f05270 */
[----:B------:R-:W-:Y:S05]  /*0270*/  @!P0 BRA `(.L_x_4) ;  /* 0xfffffffc00c88947 */ /* 0x000fea000383ffff */
.L_x_2:
[----:B-1----:R-:W-:Y:S05]  /*0280*/  BSYNC.RECONVERGENT B1 ;  /* 0x0000000000017941 */ /* 0x002fea0003800200 */
.L_x_1:
[----:B------:R-:W-:Y:S05]  /*0290*/  BRA `(.L_x_5) ;  /* 0x0000000000107947 */ /* 0x000fea0003800000 */
.L_x_3:
[----:B------:R-:W0:Y:S02]  /*02a0*/  LDC.64 R2, c[0x0][0x390] ;  /* 0x0000e400ff027b82 */ /* 0x000e240000000a00 */
[----:B0-----:R-:W-:-:S05]  /*02b0*/  IMAD.WIDE R2, R7, 0x4, R2 ;  /* 0x0000000407027825 */ /* 0x001fca00078e0202 */
[----:B------:R-:W-:Y:S01]  /*02c0*/  STG.E desc[UR4][R2.64], R9 ;  /* 0x0000000902007986 */ /* 0x000fe2000c101904 */
[----:B-1----:R-:W-:Y:S05]  /*02d0*/  EXIT ;  /* 0x000000000000794d */ /* 0x002fea0003800000 */
.L_x_5:
[----:B------:R-:W-:-:S05]  /*02e0*/  VIADD R9, R9, 0x1 ;  /* 0x0000000109097836 */ /* 0x000fca0000000000 */
[----:B------:R-:W-:-:S13]  /*02f0*/  ISETP.NE.AND P0, PT, R9, 0x10810, PT ;  /* 0x000108100900780c */ /* 0x000fda0003f05270 */
[----:B------:R-:W-:Y:S05]  /*0300*/  @P0 BRA `(.L_x_6) ;  /* 0xfffffffc00740947 */ /* 0x000fea000383ffff */
[----:B------:R-:W-:Y:S05]  /*0310*/  BSYNC.RECONVERGENT B0 ;  /* 0x0000000000007941 */ /* 0x000fea0003800200 */
.L_x_0:
[----:B------:R-:W0:Y:S01]  /*0320*/  LDC.64 R2, c[0x0][0x390] ;  /* 0x0000e400ff027b82 */ /* 0x000e220000000a00 */
[----:B------:R-:W-:Y:S02]  /*0330*/  IMAD.MOV.U32 R5, RZ, RZ, -0x1 ;  /* 0xffffffffff057424 */ /* 0x000fe400078e00ff */
[----:B0-----:R-:W-:-:S05]  /*0340*/  IMAD.WIDE R2, R7, 0x4, R2 ;  /* 0x0000000407027825 */ /* 0x001fca00078e0202 */
[----:B------:R-:W-:Y:S01]  /*0350*/  STG.E desc[UR4][R2.64], R5 ;  /* 0x0000000502007986 */ /* 0x000fe2000c101904 */
[----:B------:R-:W-:Y:S05]  /*0360*/  EXIT ;  /* 0x000000000000794d */ /* 0x000fea0003800000 */
.L_x_7:
[----:B------:R-:W-:-:S00]  /*0370*/  BRA `(.L_x_7) ;  /* 0xfffffffc00fc7947 */ /* 0x000fc0000383ffff */
[----:B------:R-:W-:-:S00]  /*0380*/  NOP ;  /* 0x0000000000007918 */ /* 0x000fc00000000000 */
[----:B------:R-:W-:-:S00]  /*0390*/  NOP ;  /* 0x0000000000007918 */ /* 0x000fc00000000000 */
[----:B------:R-:W-:-:S00]  /*03a0*/  NOP ;  /* 0x0000000000007918 */ /* 0x000fc00000000000 */
[----:B------:R-:W-:-:S00]  /*03b0*/  NOP ;  /* 0x0000000000007918 */ /* 0x000fc00000000000 */
[----:B------:R-:W-:-:S00]  /*03c0*/  NOP ;  /* 0x0000000000007918 */ /* 0x000fc00000000000 */
[----:B------:R-:W-:-:S00]  /*03d0*/  NOP ;  /* 0x0000000000007918 */ /* 0x000fc00000000000 */
[----:B------:R-:W-:-:S00]  /*03e0*/  NOP ;  /* 0x0000000000007918 */ /* 0x000fc00000000000 */
[----:B------:R-:W-:-:S00]  /*03f0*/  NOP ;  /* 0x0000000000007918 */ /* 0x000fc00000000000 */
.L_x_8:


//--------------------- .nv.shared.reserved.0     --------------------------
	.section	.nv.shared.reserved.0,"aw",@nobits
	.weak		__nv_reservedSMEM_offset_0_alias
	.size		__nv_reservedSMEM_offset_0_alias, 0, 64
	.other		__nv_reservedSMEM_offset_0_alias,@"STO_CUDA_RESERVED_SHARED STV_DEFAULT"
__nv_reservedSMEM_offset_0_alias:
	.zero		0
	.zero		64


//--------------------- .nv.constant0._Z11crackKernelPcS_Pii --------------------------
	.section	.nv.constant0._Z11crackKernelPcS_Pii,"a",@progbits
	.sectionflags	@""
	.align	4
.nv.constant0._Z11crackKernelPcS_Pii:
	.zero		924


//--------------------- SYMBOLS --------------------------

	.type		.nv.reservedSmem.offset0,@object
	.size		.nv.reservedSmem.offset0,0x4
